//
// Generated by NVIDIA NVVM Compiler
//
// Compiler Build ID: CL-36424714
// Cuda compilation tools, release 13.0, V13.0.88
// Based on NVVM 20.0.0
//

.version 9.0
.target sm_100
.address_size 64

	// .globl	_Z5saxpyifPfS_
.extern .func  (.param .b32 func_retval0) vprintf
(
	.param .b64 vprintf_param_0,
	.param .b64 vprintf_param_1
)
;
.global .align 1 .b8 $str[19] = {37, 100, 32, 32, 37, 50, 46, 50, 102, 32, 32, 37, 50, 46, 50, 102, 32, 10};

.visible .entry _Z5saxpyifPfS_(
	.param .u32 _Z5saxpyifPfS__param_0,
	.param .f32 _Z5saxpyifPfS__param_1,
	.param .u64 .ptr .align 1 _Z5saxpyifPfS__param_2,
	.param .u64 .ptr .align 1 _Z5saxpyifPfS__param_3
)
{
	.local .align 8 .b8 	__local_depot0[24];
	.reg .b64 	%SP;
	.reg .b64 	%SPL;
	.reg .pred 	%p<2>;
	.reg .b32 	%r<8>;
	.reg .b32 	%f<6>;
	.reg .b64 	%rd<13>;
	.reg .b64 	%fd<3>;

	mov.u64 	%SPL, __local_depot0;
	cvta.local.u64 	%SP, %SPL;
	ld.param.u32 	%r2, [_Z5saxpyifPfS__param_0];
	ld.param.u64 	%rd1, [_Z5saxpyifPfS__param_2];
	ld.param.u64 	%rd2, [_Z5saxpyifPfS__param_3];
	mov.u32 	%r3, %ctaid.x;
	mov.u32 	%r4, %ntid.x;
	mov.u32 	%r5, %tid.x;
	mad.lo.s32 	%r1, %r3, %r4, %r5;
	setp.ge.s32 	%p1, %r1, %r2;
	@%p1 bra 	$L__BB0_2;
	add.u64 	%rd3, %SP, 0;
	add.u64 	%rd4, %SPL, 0;
	cvta.to.global.u64 	%rd5, %rd1;
	cvta.to.global.u64 	%rd6, %rd2;
	mul.wide.s32 	%rd7, %r1, 4;
	add.s64 	%rd8, %rd5, %rd7;
	ld.global.f32 	%f1, [%rd8];
	cvt.f64.f32 	%fd1, %f1;
	add.s64 	%rd9, %rd6, %rd7;
	ld.global.f32 	%f2, [%rd9];
	cvt.f64.f32 	%fd2, %f2;
	st.local.u32 	[%rd4], %r1;
	st.local.f64 	[%rd4+8], %fd1;
	st.local.f64 	[%rd4+16], %fd2;
	mov.u64 	%rd10, $str;
	cvta.global.u64 	%rd11, %rd10;
	{ // callseq 0, 0
	.param .b64 param0;
	st.param.b64 	[param0], %rd11;
	.param .b64 param1;
	st.param.b64 	[param1], %rd3;
	.param .b32 retval0;
	call.uni (retval0), 
	vprintf, 
	(
	param0, 
	param1
	);
	ld.param.b32 	%r6, [retval0];
	} // callseq 0
	add.s64 	%rd12, %rd9, %rd7;
	ld.global.f32 	%f3, [%rd12];
	ld.global.f32 	%f4, [%rd12+4];
	add.f32 	%f5, %f3, %f4;
	st.global.f32 	[%rd9], %f5;
$L__BB0_2:
	ret;

}


// ===== COMPILED SASS (sm_100) =====

	.target	sm_100

	.elftype	@"ET_EXEC"


//--------------------- .note.nv.tkinfo           --------------------------
	.section	.note.nv.tkinfo,"",@"SHT_NOTE"
	.sectionflags	@"SHF_NOTE_NV_TKINFO"
	.tkinfo
        /*0018*/ 	.word	0x00000002
        /*0030*/ 	.string	""
        /*0030*/ 	.string	"ptxas"
        /*0030*/ 	.string	"Cuda compilation tools, release 13.0, V13.0.88"
        /*0030*/ 	.string	"Build cuda_13.0.r13.0/compiler.36424714_0"
        /*0030*/ 	.string	"-arch sm_100 -m 64 "



//--------------------- .note.nv.cuinfo           --------------------------
	.section	.note.nv.cuinfo,"",@"SHT_NOTE"
	.sectionflags	@"SHF_NOTE_NV_CUINFO"
        /*0018*/ 	.short	0x0002
        /*001a*/ 	.short	0x0064
        /*001c*/ 	.short	0x0082
	.zero		2


//--------------------- .nv.info                  --------------------------
	.section	.nv.info,"",@"SHT_CUDA_INFO"
	.align	4


	//----- nvinfo : EIATTR_REGCOUNT
	.align		4
        /*0000*/ 	.byte	0x04, 0x2f
        /*0002*/ 	.short	(.L_2 - .L_1)
	.align		4
.L_1:
        /*0004*/ 	.word	index@(_Z5saxpyifPfS_)
        /*0008*/ 	.word	0x00000018


	//----- nvinfo : EIATTR_FRAME_SIZE
	.align		4
.L_2:
        /*000c*/ 	.byte	0x04, 0x11
        /*000e*/ 	.short	(.L_4 - .L_3)
	.align		4
.L_3:
        /*0010*/ 	.word	index@(_Z5saxpyifPfS_)
        /*0014*/ 	.word	0x00000018


	//----- nvinfo : EIATTR_MIN_STACK_SIZE
	.align		4
.L_4:
        /*0018*/ 	.byte	0x04, 0x12
        /*001a*/ 	.short	(.L_6 - .L_5)
	.align		4
.L_5:
        /*001c*/ 	.word	index@(_Z5saxpyifPfS_)
        /*0020*/ 	.word	0x00000018
.L_6:


//--------------------- .nv.compat                --------------------------
	.section	.nv.compat,"",@"SHT_CUDA_COMPAT_INFO"
	.align	4
        /*0000*/ 	.byte	0x02, 0x09, 0x00, 0x00, 0x02, 0x02, 0x01, 0x00, 0x02, 0x05, 0x05, 0x00, 0x03, 0x07, 0x01, 0x01
        /*0010*/ 	.byte	0x02, 0x03, 0x00, 0x00, 0x02, 0x06, 0x01, 0x00, 0x04, 0x0b, 0x08, 0x00, 0x09, 0x00, 0x00, 0x00
        /*0020*/ 	.byte	0x00, 0x00, 0x00, 0x00


//--------------------- .nv.info._Z5saxpyifPfS_   --------------------------
	.section	.nv.info._Z5saxpyifPfS_,"",@"SHT_CUDA_INFO"
	.sectionflags	@""
	.align	4


	//----- nvinfo : EIATTR_CUDA_API_VERSION
	.align		4
        /*0000*/ 	.byte	0x04, 0x37
        /*0002*/ 	.short	(.L_8 - .L_7)
.L_7:
        /*0004*/ 	.word	0x00000082


	//----- nvinfo : EIATTR_KPARAM_INFO
	.align		4
.L_8:
        /*0008*/ 	.byte	0x04, 0x17
        /*000a*/ 	.short	(.L_10 - .L_9)
.L_9:
        /*000c*/ 	.word	0x00000000
        /*0010*/ 	.short	0x0003
        /*0012*/ 	.short	0x0010
        /*0014*/ 	.byte	0x00, 0xf5, 0x21, 0x00


	//----- nvinfo : EIATTR_KPARAM_INFO
	.align		4
.L_10:
        /*0018*/ 	.byte	0x04, 0x17
        /*001a*/ 	.short	(.L_12 - .L_11)
.L_11:
        /*001c*/ 	.word	0x00000000
        /*0020*/ 	.short	0x0002
        /*0022*/ 	.short	0x0008
        /*0024*/ 	.byte	0x00, 0xf5, 0x21, 0x00


	//----- nvinfo : EIATTR_KPARAM_INFO
	.align		4
.L_12:
        /*0028*/ 	.byte	0x04, 0x17
        /*002a*/ 	.short	(.L_14 - .L_13)
.L_13:
        /*002c*/ 	.word	0x00000000
        /*0030*/ 	.short	0x0001
        /*0032*/ 	.short	0x0004
        /*0034*/ 	.byte	0x00, 0xf0, 0x11, 0x00


	//----- nvinfo : EIATTR_KPARAM_INFO
	.align		4
.L_14:
        /*0038*/ 	.byte	0x04, 0x17
        /*003a*/ 	.short	(.L_16 - .L_15)
.L_15:
        /*003c*/ 	.word	0x00000000
        /*0040*/ 	.short	0x0000
        /*0042*/ 	.short	0x0000
        /*0044*/ 	.byte	0x00, 0xf0, 0x11, 0x00


	//----- nvinfo : EIATTR_SPARSE_MMA_MASK
	.align		4
.L_16:
        /*0048*/ 	.byte	0x03, 0x50
        /*004a*/ 	.short	0x0000


	//----- nvinfo : EIATTR_MAXREG_COUNT
	.align		4
        /*004c*/ 	.byte	0x03, 0x1b
        /*004e*/ 	.short	0x00ff


	//----- nvinfo : EIATTR_EXTERNS
	.align		4
        /*0050*/ 	.byte	0x04, 0x0f
        /*0052*/ 	.short	(.L_18 - .L_17)


	//   ....[0]....
	.align		4
.L_17:
        /*0054*/ 	.word	index@(vprintf)


	//----- nvinfo : EIATTR_MERCURY_ISA_VERSION
	.align		4
.L_18:
        /*0058*/ 	.byte	0x03, 0x5f
        /*005a*/ 	.short	0x0101


	//----- nvinfo : EIATTR_VRC_CTA_INIT_COUNT
	.align		4
        /*005c*/ 	.byte	0x02, 0x4a
	.zero		1
	.zero		1


	//----- nvinfo : EIATTR_SYSCALL_OFFSETS
	.align		4
        /*0060*/ 	.byte	0x04, 0x46
        /*0062*/ 	.short	(.L_20 - .L_19)


	//   ....[0]....
.L_19:
        /*0064*/ 	.word	0x000001f0


	//----- nvinfo : EIATTR_EXIT_INSTR_OFFSETS
	.align		4
.L_20:
        /*0068*/ 	.byte	0x04, 0x1c
        /*006a*/ 	.short	(.L_22 - .L_21)


	//   ....[0]....
.L_21:
        /*006c*/ 	.word	0x000000c0


	//   ....[1]....
        /*0070*/ 	.word	0x00000250


	//----- nvinfo : EIATTR_CRS_STACK_SIZE
	.align		4
.L_22:
        /*0074*/ 	.byte	0x04, 0x1e
        /*0076*/ 	.short	(.L_24 - .L_23)
.L_23:
        /*0078*/ 	.word	0x00000000


	//----- nvinfo : EIATTR_CBANK_PARAM_SIZE
	.align		4
.L_24:
        /*007c*/ 	.byte	0x03, 0x19
        /*007e*/ 	.short	0x0018


	//----- nvinfo : EIATTR_PARAM_CBANK
	.align		4
        /*0080*/ 	.byte	0x04, 0x0a
        /*0082*/ 	.short	(.L_26 - .L_25)
	.align		4
.L_25:
        /*0084*/ 	.word	index@(.nv.constant0._Z5saxpyifPfS_)
        /*0088*/ 	.short	0x0380
        /*008a*/ 	.short	0x0018


	//----- nvinfo : EIATTR_SW_WAR
	.align		4
.L_26:
        /*008c*/ 	.byte	0x04, 0x36
        /*008e*/ 	.short	(.L_28 - .L_27)
.L_27:
        /*0090*/ 	.word	0x00000008
.L_28:


//--------------------- .nv.callgraph             --------------------------
	.section	.nv.callgraph,"",@"SHT_CUDA_CALLGRAPH"
	.align	4
	.sectionentsize	8
	.align		4
        /*0000*/ 	.word	0x00000000
	.align		4
        /*0004*/ 	.word	0xffffffff
	.align		4
        /*0008*/ 	.word	index@(_Z5saxpyifPfS_)
	.align		4
        /*000c*/ 	.word	index@(vprintf)
	.align		4
        /*0010*/ 	.word	0x00000000
	.align		4
        /*0014*/ 	.word	0xfffffffe
	.align		4
        /*0018*/ 	.word	0x00000000
	.align		4
        /*001c*/ 	.word	0xfffffffd
	.align		4
        /*0020*/ 	.word	0x00000000
	.align		4
        /*0024*/ 	.word	0xfffffffc


//--------------------- .nv.constant4             --------------------------
	.section	.nv.constant4,"a",@progbits
	.align	8
	.align		8
.nv.constant4:
        /*0000*/ 	.dword	vprintf
	.align		8
        /*0008*/ 	.dword	$str


//--------------------- .text._Z5saxpyifPfS_      --------------------------
	.section	.text._Z5saxpyifPfS_,"ax",@progbits
	.align	128
        .global         _Z5saxpyifPfS_
        .type           _Z5saxpyifPfS_,@function
        .size           _Z5saxpyifPfS_,(.L_x_2 - _Z5saxpyifPfS_)
        .other          _Z5saxpyifPfS_,@"STO_CUDA_ENTRY STV_DEFAULT"
_Z5saxpyifPfS_:
.text._Z5saxpyifPfS_:
[----:B------:R-:W0:Y:S01]  /*0000*/  LDC R1, c[0x0][0x37c] ;  /* 0x0000df00ff017b82 */ /* 0x000e220000000800 */
[----:B------:R-:W1:Y:S01]  /*0010*/  S2R R3, SR_TID.X ;  /* 0x0000000000037919 */ /* 0x000e620000002100 */
[----:B------:R-:W2:Y:S06]  /*0020*/  LDCU UR5, c[0x0][0x2fc] ;  /* 0x00005f80ff0577ac */ /* 0x000eac0008000800 */
[----:B------:R-:W1:Y:S01]  /*0030*/  S2UR UR6, SR_CTAID.X ;  /* 0x00000000000679c3 */ /* 0x000e620000002500 */
[----:B0-----:R-:W-:Y:S01]  /*0040*/  IADD3 R1, PT, PT, R1, -0x18, RZ ;  /* 0xffffffe801017810 */ /* 0x001fe20007ffe0ff */
[----:B------:R-:W0:Y:S01]  /*0050*/  LDCU UR7, c[0x0][0x380] ;  /* 0x00007000ff0777ac */ /* 0x000e220008000800 */
[----:B------:R-:W3:Y:S05]  /*0060*/  LDCU UR4, c[0x0][0x2f8] ;  /* 0x00005f00ff0477ac */ /* 0x000eea0008000800 */
[----:B------:R-:W1:Y:S01]  /*0070*/  LDC R2, c[0x0][0x360] ;  /* 0x0000d800ff027b82 */ /* 0x000e620000000800 */
[----:B---3--:R-:W-:-:S04]  /*0080*/  IADD3 R6, P1, PT, R1, UR4, RZ ;  /* 0x0000000401067c10 */ /* 0x008fc8000ff3e0ff */
[----:B--2---:R-:W-:Y:S01]  /*0090*/  IADD3.X R7, PT, PT, RZ, UR5, RZ, P1, !PT ;  /* 0x00000005ff077c10 */ /* 0x004fe20008ffe4ff */
[----:B-1----:R-:W-:-:S05]  /*00a0*/  IMAD R2, R2, UR6, R3 ;  /* 0x0000000602027c24 */ /* 0x002fca000f8e0203 */
[----:B0-----:R-:W-:-:S13]  /*00b0*/  ISETP.GE.AND P0, PT, R2, UR7, PT ;  /* 0x0000000702007c0c */ /* 0x001fda000bf06270 */
[----:B------:R-:W-:Y:S05]  /*00c0*/  @P0 EXIT ;  /* 0x000000000000094d */ /* 0x000fea0003800000 */
[----:B------:R-:W0:Y:S01]  /*00d0*/  LDC.64 R8, c[0x0][0x388] ;  /* 0x0000e200ff087b82 */ /* 0x000e220000000a00 */
[----:B------:R-:W1:Y:S07]  /*00e0*/  LDCU.64 UR36, c[0x0][0x358] ;  /* 0x00006b00ff2477ac */ /* 0x000e6e0008000a00 */
[----:B------:R-:W2:Y:S01]  /*00f0*/  LDC.64 R16, c[0x0][0x390] ;  /* 0x0000e400ff107b82 */ /* 0x000ea20000000a00 */
[----:B------:R-:W-:Y:S01]  /*0100*/  MOV R3, 0x0 ;  /* 0x0000000000037802 */ /* 0x000fe20000000f00 */
[----:B------:R-:W3:Y:S01]  /*0110*/  LDCU.64 UR4, c[0x4][0x8] ;  /* 0x01000100ff0477ac */ /* 0x000ee20008000a00 */
[----:B0-----:R-:W-:-:S06]  /*0120*/  IMAD.WIDE R8, R2, 0x4, R8 ;  /* 0x0000000402087825 */ /* 0x001fcc00078e0208 */
[----:B-1----:R-:W4:Y:S01]  /*0130*/  LDG.E R8, desc[UR36][R8.64] ;  /* 0x0000002408087981 */ /* 0x002f22000c1e1900 */
[----:B--2---:R-:W-:-:S05]  /*0140*/  IMAD.WIDE R16, R2, 0x4, R16 ;  /* 0x0000000402107825 */ /* 0x004fca00078e0210 */
[----:B------:R-:W2:Y:S01]  /*0150*/  LDG.E R0, desc[UR36][R16.64] ;  /* 0x0000002410007981 */ /* 0x000ea2000c1e1900 */
[----:B------:R0:W1:Y:S03]  /*0160*/  LDC.64 R14, c[0x4][R3] ;  /* 0x01000000030e7b82 */ /* 0x0000660000000a00 */
[----:B------:R0:W-:Y:S01]  /*0170*/  STL [R1], R2 ;  /* 0x0000000201007387 */ /* 0x0001e20000100800 */
[----:B---3--:R-:W-:Y:S02]  /*0180*/  MOV R4, UR4 ;  /* 0x0000000400047c02 */ /* 0x008fe40008000f00 */
[----:B------:R-:W-:Y:S01]  /*0190*/  MOV R5, UR5 ;  /* 0x0000000500057c02 */ /* 0x000fe20008000f00 */
[----:B----4-:R-:W3:Y:S08]  /*01a0*/  F2F.F64.F32 R10, R8 ;  /* 0x00000008000a7310 */ /* 0x010ef00000201800 */
[----:B--2---:R-:W2:Y:S01]  /*01b0*/  F2F.F64.F32 R12, R0 ;  /* 0x00000000000c7310 */ /* 0x004ea20000201800 */
[----:B---3--:R0:W-:Y:S04]  /*01c0*/  STL.64 [R1+0x8], R10 ;  /* 0x0000080a01007387 */ /* 0x0081e80000100a00 */
[----:B-12---:R0:W-:Y:S02]  /*01d0*/  STL.64 [R1+0x10], R12 ;  /* 0x0000100c01007387 */ /* 0x0061e40000100a00 */
[----:B------:R-:W-:-:S07]  /*01e0*/  LEPC R20, `(.L_x_0) ;  /* 0x000000001014794e */ /* 0x000fce0000000000 */
[----:B0-----:R-:W-:Y:S05]  /*01f0*/  CALL.ABS.NOINC R14 ;  /* 0x000000000e007343 */ /* 0x001fea0003c00000 */
.L_x_0:
[----:B------:R-:W-:-:S05]  /*0200*/  IMAD.WIDE R2, R2, 0x4, R16 ;  /* 0x0000000402027825 */ /* 0x000fca00078e0210 */
[----:B------:R-:W2:Y:S04]  /*0210*/  LDG.E R0, desc[UR36][R2.64] ;  /* 0x0000002402007981 */ /* 0x000ea8000c1e1900 */
[----:B------:R-:W2:Y:S02]  /*0220*/  LDG.E R5, desc[UR36][R2.64+0x4] ;  /* 0x0000042402057981 */ /* 0x000ea4000c1e1900 */
[----:B--2---:R-:W-:-:S05]  /*0230*/  FADD R5, R0, R5 ;  /* 0x0000000500057221 */ /* 0x004fca0000000000 */
[----:B------:R-:W-:Y:S01]  /*0240*/  STG.E desc[UR36][R16.64], R5 ;  /* 0x0000000510007986 */ /* 0x000fe2000c101924 */
[----:B------:R-:W-:Y:S05]  /*0250*/  EXIT ;  /* 0x000000000000794d */ /* 0x000fea0003800000 */
.L_x_1:
[----:B------:R-:W-:-:S00]  /*0260*/  BRA `(.L_x_1) ;  /* 0xfffffffc00fc7947 */ /* 0x000fc0000383ffff */
[----:B------:R-:W-:-:S00]  /*0270*/  NOP ;  /* 0x0000000000007918 */ /* 0x000fc00000000000 */
        /* <DEDUP_REMOVED lines=8> */
.L_x_2:


//--------------------- .nv.global.init           --------------------------
	.section	.nv.global.init,"aw",@progbits
.nv.global.init:
	.type		$str,@object
	.size		$str,(.L_0 - $str)
$str:
        /*0000*/ 	.byte	0x25, 0x64, 0x20, 0x20, 0x25, 0x32, 0x2e, 0x32, 0x66, 0x20, 0x20, 0x25, 0x32, 0x2e, 0x32, 0x66
        /*0010*/ 	.byte	0x20, 0x0a, 0x00
.L_0:


//--------------------- .nv.shared.reserved.0     --------------------------
	.section	.nv.shared.reserved.0,"aw",@nobits
	.weak		__nv_reservedSMEM_offset_0_alias
	.size		__nv_reservedSMEM_offset_0_alias, 0, 64
	.other		__nv_reservedSMEM_offset_0_alias,@"STO_CUDA_RESERVED_SHARED STV_DEFAULT"
__nv_reservedSMEM_offset_0_alias:
	.zero		0
	.zero		64


//--------------------- .nv.constant0._Z5saxpyifPfS_ --------------------------
	.section	.nv.constant0._Z5saxpyifPfS_,"a",@progbits
	.sectionflags	@""
	.align	4
.nv.constant0._Z5saxpyifPfS_:
	.zero		920


//--------------------- SYMBOLS --------------------------

	.type		.nv.reservedSmem.offset0,@object
	.size		.nv.reservedSmem.offset0,0x4
	.type		vprintf,@function
